//
// Generated by NVIDIA NVVM Compiler
//
// Compiler Build ID: CL-36424714
// Cuda compilation tools, release 13.0, V13.0.88
// Based on NVVM 20.0.0
//

.version 9.0
.target sm_100
.address_size 64

	// .globl	_Z12blockAdjDiffPiS_S_
// _ZZ12blockAdjDiffPiS_S_E4temp has been demoted
.global .align 1 .b8 _ZN34_INTERNAL_e39f1189_4_k_cu_b808f6034cuda3std3__45__cpo5beginE[1];
.global .align 1 .b8 _ZN34_INTERNAL_e39f1189_4_k_cu_b808f6034cuda3std3__45__cpo3endE[1];
.global .align 1 .b8 _ZN34_INTERNAL_e39f1189_4_k_cu_b808f6034cuda3std3__45__cpo6cbeginE[1];
.global .align 1 .b8 _ZN34_INTERNAL_e39f1189_4_k_cu_b808f6034cuda3std3__45__cpo4cendE[1];
.global .align 1 .b8 _ZN34_INTERNAL_e39f1189_4_k_cu_b808f6034cuda3std3__45__cpo6rbeginE[1];
.global .align 1 .b8 _ZN34_INTERNAL_e39f1189_4_k_cu_b808f6034cuda3std3__45__cpo4rendE[1];
.global .align 1 .b8 _ZN34_INTERNAL_e39f1189_4_k_cu_b808f6034cuda3std3__45__cpo7crbeginE[1];
.global .align 1 .b8 _ZN34_INTERNAL_e39f1189_4_k_cu_b808f6034cuda3std3__45__cpo5crendE[1];
.global .align 1 .b8 _ZN34_INTERNAL_e39f1189_4_k_cu_b808f6034cuda3std3__436_GLOBAL__N__e39f1189_4_k_cu_b808f6036ignoreE[1];
.global .align 1 .b8 _ZN34_INTERNAL_e39f1189_4_k_cu_b808f6034cuda3std3__419piecewise_constructE[1];
.global .align 1 .b8 _ZN34_INTERNAL_e39f1189_4_k_cu_b808f6034cuda3std3__48in_placeE[1];
.global .align 1 .b8 _ZN34_INTERNAL_e39f1189_4_k_cu_b808f6034cuda3std3__420unreachable_sentinelE[1];
.global .align 1 .b8 _ZN34_INTERNAL_e39f1189_4_k_cu_b808f6034cuda3std6ranges3__45__cpo4swapE[1];
.global .align 1 .b8 _ZN34_INTERNAL_e39f1189_4_k_cu_b808f6034cuda3std6ranges3__45__cpo9iter_moveE[1];
.global .align 1 .b8 _ZN34_INTERNAL_e39f1189_4_k_cu_b808f6034cuda3std6ranges3__45__cpo5beginE[1];
.global .align 1 .b8 _ZN34_INTERNAL_e39f1189_4_k_cu_b808f6034cuda3std6ranges3__45__cpo3endE[1];
.global .align 1 .b8 _ZN34_INTERNAL_e39f1189_4_k_cu_b808f6034cuda3std6ranges3__45__cpo6cbeginE[1];
.global .align 1 .b8 _ZN34_INTERNAL_e39f1189_4_k_cu_b808f6034cuda3std6ranges3__45__cpo4cendE[1];
.global .align 1 .b8 _ZN34_INTERNAL_e39f1189_4_k_cu_b808f6034cuda3std6ranges3__45__cpo7advanceE[1];
.global .align 1 .b8 _ZN34_INTERNAL_e39f1189_4_k_cu_b808f6034cuda3std6ranges3__45__cpo9iter_swapE[1];
.global .align 1 .b8 _ZN34_INTERNAL_e39f1189_4_k_cu_b808f6034cuda3std6ranges3__45__cpo4nextE[1];
.global .align 1 .b8 _ZN34_INTERNAL_e39f1189_4_k_cu_b808f6034cuda3std6ranges3__45__cpo4prevE[1];
.global .align 1 .b8 _ZN34_INTERNAL_e39f1189_4_k_cu_b808f6034cuda3std6ranges3__45__cpo4dataE[1];
.global .align 1 .b8 _ZN34_INTERNAL_e39f1189_4_k_cu_b808f6034cuda3std6ranges3__45__cpo5cdataE[1];
.global .align 1 .b8 _ZN34_INTERNAL_e39f1189_4_k_cu_b808f6034cuda3std6ranges3__45__cpo4sizeE[1];
.global .align 1 .b8 _ZN34_INTERNAL_e39f1189_4_k_cu_b808f6034cuda3std6ranges3__45__cpo5ssizeE[1];
.global .align 1 .b8 _ZN34_INTERNAL_e39f1189_4_k_cu_b808f6034cuda3std6ranges3__45__cpo8distanceE[1];
.global .align 1 .b8 _ZN34_INTERNAL_e39f1189_4_k_cu_b808f6036thrust24THRUST_300001_SM_1000_NS6system6detail10sequential3seqE[1];

.visible .entry _Z12blockAdjDiffPiS_S_(
	.param .u64 .ptr .align 1 _Z12blockAdjDiffPiS_S__param_0,
	.param .u64 .ptr .align 1 _Z12blockAdjDiffPiS_S__param_1,
	.param .u64 .ptr .align 1 _Z12blockAdjDiffPiS_S__param_2
)
{
	.reg .pred 	%p<4>;
	.reg .b32 	%r<34>;
	.reg .b64 	%rd<23>;
	// demoted variable
	.shared .align 4 .b8 _ZZ12blockAdjDiffPiS_S_E4temp[512];
	ld.param.u64 	%rd4, [_Z12blockAdjDiffPiS_S__param_0];
	ld.param.u64 	%rd2, [_Z12blockAdjDiffPiS_S__param_1];
	ld.param.u64 	%rd3, [_Z12blockAdjDiffPiS_S__param_2];
	cvta.to.global.u64 	%rd5, %rd4;
	mov.u32 	%r14, %ctaid.x;
	mov.u32 	%r15, %ntid.x;
	mov.u32 	%r16, %ntid.y;
	mul.lo.s32 	%r17, %r15, %r14;
	mul.lo.s32 	%r18, %r17, %r16;
	shl.b32 	%r1, %r18, 1;
	mul.wide.s32 	%rd6, %r1, 4;
	add.s64 	%rd1, %rd5, %rd6;
	add.s64 	%rd7, %rd4, %rd6;
	mov.u32 	%r19, %tid.y;
	shl.b32 	%r20, %r19, 3;
	mov.u32 	%r21, %tid.x;
	add.s32 	%r2, %r20, %r21;
	and.b64  	%rd8, %rd7, 7;
	setp.ne.s64 	%p1, %rd8, 0;
	@%p1 bra 	$L__BB0_2;
	mul.wide.u32 	%rd11, %r2, 8;
	add.s64 	%rd12, %rd1, %rd11;
	ld.global.v2.u32 	{%r31, %r30}, [%rd12];
	bra.uni 	$L__BB0_3;
$L__BB0_2:
	shl.b32 	%r22, %r2, 1;
	mul.wide.u32 	%rd9, %r22, 4;
	add.s64 	%rd10, %rd1, %rd9;
	ld.global.u32 	%r31, [%rd10];
	ld.global.u32 	%r30, [%rd10+4];
$L__BB0_3:
	shl.b32 	%r23, %r2, 2;
	mov.u32 	%r24, _ZZ12blockAdjDiffPiS_S_E4temp;
	add.s32 	%r25, %r24, %r23;
	add.s32 	%r9, %r25, 256;
	st.shared.u32 	[%r25+256], %r30;
	bar.sync 	0;
	setp.eq.s32 	%p2, %r2, 0;
	mov.u32 	%r32, %r31;
	@%p2 bra 	$L__BB0_5;
	ld.shared.u32 	%r26, [%r9+-4];
	sub.s32 	%r32, %r31, %r26;
$L__BB0_5:
	cvta.to.global.u64 	%rd13, %rd2;
	add.s64 	%rd15, %rd13, %rd6;
	mul.wide.u32 	%rd16, %r2, 8;
	add.s64 	%rd17, %rd15, %rd16;
	sub.s32 	%r27, %r30, %r31;
	st.global.v2.u32 	[%rd17], {%r32, %r27};
	bar.sync 	0;
	st.shared.u32 	[%r9+-256], %r31;
	bar.sync 	0;
	setp.eq.s32 	%p3, %r2, 63;
	mov.u32 	%r33, %r30;
	@%p3 bra 	$L__BB0_7;
	ld.shared.u32 	%r28, [%r9+-252];
	sub.s32 	%r33, %r30, %r28;
$L__BB0_7:
	cvta.to.global.u64 	%rd18, %rd3;
	add.s64 	%rd20, %rd18, %rd6;
	add.s64 	%rd22, %rd20, %rd16;
	sub.s32 	%r29, %r31, %r30;
	st.global.v2.u32 	[%rd22], {%r29, %r33};
	ret;

}


// ===== COMPILED SASS (sm_100) =====

	.target	sm_100

	.elftype	@"ET_EXEC"


//--------------------- .note.nv.tkinfo           --------------------------
	.section	.note.nv.tkinfo,"",@"SHT_NOTE"
	.sectionflags	@"SHF_NOTE_NV_TKINFO"
	.tkinfo
        /*0018*/ 	.word	0x00000002
        /*0030*/ 	.string	""
        /*0030*/ 	.string	"ptxas"
        /*0030*/ 	.string	"Cuda compilation tools, release 13.0, V13.0.88"
        /*0030*/ 	.string	"Build cuda_13.0.r13.0/compiler.36424714_0"
        /*0030*/ 	.string	"-arch sm_100 -m 64 "



//--------------------- .note.nv.cuinfo           --------------------------
	.section	.note.nv.cuinfo,"",@"SHT_NOTE"
	.sectionflags	@"SHF_NOTE_NV_CUINFO"
        /*0018*/ 	.short	0x0002
        /*001a*/ 	.short	0x0064
        /*001c*/ 	.short	0x0082
	.zero		2


//--------------------- .nv.info                  --------------------------
	.section	.nv.info,"",@"SHT_CUDA_INFO"
	.align	4


	//----- nvinfo : EIATTR_REGCOUNT
	.align		4
        /*0000*/ 	.byte	0x04, 0x2f
        /*0002*/ 	.short	(.L_29 - .L_28)
	.align		4
.L_28:
        /*0004*/ 	.word	index@(_Z12blockAdjDiffPiS_S_)
        /*0008*/ 	.word	0x00000012


	//----- nvinfo : EIATTR_FRAME_SIZE
	.align		4
.L_29:
        /*000c*/ 	.byte	0x04, 0x11
        /*000e*/ 	.short	(.L_31 - .L_30)
	.align		4
.L_30:
        /*0010*/ 	.word	index@(_Z12blockAdjDiffPiS_S_)
        /*0014*/ 	.word	0x00000000


	//----- nvinfo : EIATTR_MIN_STACK_SIZE
	.align		4
.L_31:
        /*0018*/ 	.byte	0x04, 0x12
        /*001a*/ 	.short	(.L_33 - .L_32)
	.align		4
.L_32:
        /*001c*/ 	.word	index@(_Z12blockAdjDiffPiS_S_)
        /*0020*/ 	.word	0x00000000
.L_33:


//--------------------- .nv.compat                --------------------------
	.section	.nv.compat,"",@"SHT_CUDA_COMPAT_INFO"
	.align	4
        /*0000*/ 	.byte	0x02, 0x09, 0x00, 0x00, 0x02, 0x02, 0x01, 0x00, 0x02, 0x05, 0x05, 0x00, 0x03, 0x07, 0x01, 0x01
        /*0010*/ 	.byte	0x02, 0x03, 0x00, 0x00, 0x02, 0x06, 0x01, 0x00, 0x04, 0x0b, 0x08, 0x00, 0x09, 0x00, 0x00, 0x00
        /*0020*/ 	.byte	0x00, 0x00, 0x00, 0x00


//--------------------- .nv.info._Z12blockAdjDiffPiS_S_ --------------------------
	.section	.nv.info._Z12blockAdjDiffPiS_S_,"",@"SHT_CUDA_INFO"
	.sectionflags	@""
	.align	4


	//----- nvinfo : EIATTR_CUDA_API_VERSION
	.align		4
        /*0000*/ 	.byte	0x04, 0x37
        /*0002*/ 	.short	(.L_35 - .L_34)
.L_34:
        /*0004*/ 	.word	0x00000082


	//----- nvinfo : EIATTR_KPARAM_INFO
	.align		4
.L_35:
        /*0008*/ 	.byte	0x04, 0x17
        /*000a*/ 	.short	(.L_37 - .L_36)
.L_36:
        /*000c*/ 	.word	0x00000000
        /*0010*/ 	.short	0x0002
        /*0012*/ 	.short	0x0010
        /*0014*/ 	.byte	0x00, 0xf5, 0x21, 0x00


	//----- nvinfo : EIATTR_KPARAM_INFO
	.align		4
.L_37:
        /*0018*/ 	.byte	0x04, 0x17
        /*001a*/ 	.short	(.L_39 - .L_38)
.L_38:
        /*001c*/ 	.word	0x00000000
        /*0020*/ 	.short	0x0001
        /*0022*/ 	.short	0x0008
        /*0024*/ 	.byte	0x00, 0xf5, 0x21, 0x00


	//----- nvinfo : EIATTR_KPARAM_INFO
	.align		4
.L_39:
        /*0028*/ 	.byte	0x04, 0x17
        /*002a*/ 	.short	(.L_41 - .L_40)
.L_40:
        /*002c*/ 	.word	0x00000000
        /*0030*/ 	.short	0x0000
        /*0032*/ 	.short	0x0000
        /*0034*/ 	.byte	0x00, 0xf5, 0x21, 0x00


	//----- nvinfo : EIATTR_SPARSE_MMA_MASK
	.align		4
.L_41:
        /*0038*/ 	.byte	0x03, 0x50
        /*003a*/ 	.short	0x0000


	//----- nvinfo : EIATTR_MAXREG_COUNT
	.align		4
        /*003c*/ 	.byte	0x03, 0x1b
        /*003e*/ 	.short	0x00ff


	//----- nvinfo : EIATTR_NUM_BARRIERS
	.align		4
        /*0040*/ 	.byte	0x02, 0x4c
        /*0042*/ 	.byte	0x01
	.zero		1


	//----- nvinfo : EIATTR_MERCURY_ISA_VERSION
	.align		4
        /*0044*/ 	.byte	0x03, 0x5f
        /*0046*/ 	.short	0x0101


	//----- nvinfo : EIATTR_VRC_CTA_INIT_COUNT
	.align		4
        /*0048*/ 	.byte	0x02, 0x4a
	.zero		1
	.zero		1


	//----- nvinfo : EIATTR_EXIT_INSTR_OFFSETS
	.align		4
        /*004c*/ 	.byte	0x04, 0x1c
        /*004e*/ 	.short	(.L_43 - .L_42)


	//   ....[0]....
.L_42:
        /*0050*/ 	.word	0x000002f0


	//----- nvinfo : EIATTR_CBANK_PARAM_SIZE
	.align		4
.L_43:
        /*0054*/ 	.byte	0x03, 0x19
        /*0056*/ 	.short	0x0018


	//----- nvinfo : EIATTR_PARAM_CBANK
	.align		4
        /*0058*/ 	.byte	0x04, 0x0a
        /*005a*/ 	.short	(.L_45 - .L_44)
	.align		4
.L_44:
        /*005c*/ 	.word	index@(.nv.constant0._Z12blockAdjDiffPiS_S_)
        /*0060*/ 	.short	0x0380
        /*0062*/ 	.short	0x0018


	//----- nvinfo : EIATTR_SW_WAR
	.align		4
.L_45:
        /*0064*/ 	.byte	0x04, 0x36
        /*0066*/ 	.short	(.L_47 - .L_46)
.L_46:
        /*0068*/ 	.word	0x00000008
.L_47:


//--------------------- .nv.callgraph             --------------------------
	.section	.nv.callgraph,"",@"SHT_CUDA_CALLGRAPH"
	.align	4
	.sectionentsize	8
	.align		4
        /*0000*/ 	.word	0x00000000
	.align		4
        /*0004*/ 	.word	0xffffffff
	.align		4
        /*0008*/ 	.word	0x00000000
	.align		4
        /*000c*/ 	.word	0xfffffffe
	.align		4
        /*0010*/ 	.word	0x00000000
	.align		4
        /*0014*/ 	.word	0xfffffffd
	.align		4
        /*0018*/ 	.word	0x00000000
	.align		4
        /*001c*/ 	.word	0xfffffffc


//--------------------- .nv.constant4             --------------------------
	.section	.nv.constant4,"a",@progbits
	.align	8
	.align		8
.nv.constant4:
        /*0000*/ 	.dword	_ZN34_INTERNAL_e39f1189_4_k_cu_b808f6034cuda3std3__45__cpo5beginE
	.align		8
        /*0008*/ 	.dword	_ZN34_INTERNAL_e39f1189_4_k_cu_b808f6034cuda3std3__45__cpo3endE
	.align		8
        /*0010*/ 	.dword	_ZN34_INTERNAL_e39f1189_4_k_cu_b808f6034cuda3std3__45__cpo6cbeginE
	.align		8
        /*0018*/ 	.dword	_ZN34_INTERNAL_e39f1189_4_k_cu_b808f6034cuda3std3__45__cpo4cendE
	.align		8
        /*0020*/ 	.dword	_ZN34_INTERNAL_e39f1189_4_k_cu_b808f6034cuda3std3__45__cpo6rbeginE
	.align		8
        /*0028*/ 	.dword	_ZN34_INTERNAL_e39f1189_4_k_cu_b808f6034cuda3std3__45__cpo4rendE
	.align		8
        /*0030*/ 	.dword	_ZN34_INTERNAL_e39f1189_4_k_cu_b808f6034cuda3std3__45__cpo7crbeginE
	.align		8
        /*0038*/ 	.dword	_ZN34_INTERNAL_e39f1189_4_k_cu_b808f6034cuda3std3__45__cpo5crendE
	.align		8
        /*0040*/ 	.dword	_ZN34_INTERNAL_e39f1189_4_k_cu_b808f6034cuda3std3__436_GLOBAL__N__e39f1189_4_k_cu_b808f6036ignoreE
	.align		8
        /*0048*/ 	.dword	_ZN34_INTERNAL_e39f1189_4_k_cu_b808f6034cuda3std3__419piecewise_constructE
	.align		8
        /*0050*/ 	.dword	_ZN34_INTERNAL_e39f1189_4_k_cu_b808f6034cuda3std3__48in_placeE
	.align		8
        /*0058*/ 	.dword	_ZN34_INTERNAL_e39f1189_4_k_cu_b808f6034cuda3std3__420unreachable_sentinelE
	.align		8
        /*0060*/ 	.dword	_ZN34_INTERNAL_e39f1189_4_k_cu_b808f6034cuda3std6ranges3__45__cpo4swapE
	.align		8
        /*0068*/ 	.dword	_ZN34_INTERNAL_e39f1189_4_k_cu_b808f6034cuda3std6ranges3__45__cpo9iter_moveE
	.align		8
        /*0070*/ 	.dword	_ZN34_INTERNAL_e39f1189_4_k_cu_b808f6034cuda3std6ranges3__45__cpo5beginE
	.align		8
        /*0078*/ 	.dword	_ZN34_INTERNAL_e39f1189_4_k_cu_b808f6034cuda3std6ranges3__45__cpo3endE
	.align		8
        /*0080*/ 	.dword	_ZN34_INTERNAL_e39f1189_4_k_cu_b808f6034cuda3std6ranges3__45__cpo6cbeginE
	.align		8
        /*0088*/ 	.dword	_ZN34_INTERNAL_e39f1189_4_k_cu_b808f6034cuda3std6ranges3__45__cpo4cendE
	.align		8
        /*0090*/ 	.dword	_ZN34_INTERNAL_e39f1189_4_k_cu_b808f6034cuda3std6ranges3__45__cpo7advanceE
	.align		8
        /*0098*/ 	.dword	_ZN34_INTERNAL_e39f1189_4_k_cu_b808f6034cuda3std6ranges3__45__cpo9iter_swapE
	.align		8
        /*00a0*/ 	.dword	_ZN34_INTERNAL_e39f1189_4_k_cu_b808f6034cuda3std6ranges3__45__cpo4nextE
	.align		8
        /*00a8*/ 	.dword	_ZN34_INTERNAL_e39f1189_4_k_cu_b808f6034cuda3std6ranges3__45__cpo4prevE
	.align		8
        /*00b0*/ 	.dword	_ZN34_INTERNAL_e39f1189_4_k_cu_b808f6034cuda3std6ranges3__45__cpo4dataE
	.align		8
        /*00b8*/ 	.dword	_ZN34_INTERNAL_e39f1189_4_k_cu_b808f6034cuda3std6ranges3__45__cpo5cdataE
	.align		8
        /*00c0*/ 	.dword	_ZN34_INTERNAL_e39f1189_4_k_cu_b808f6034cuda3std6ranges3__45__cpo4sizeE
	.align		8
        /*00c8*/ 	.dword	_ZN34_INTERNAL_e39f1189_4_k_cu_b808f6034cuda3std6ranges3__45__cpo5ssizeE
	.align		8
        /*00d0*/ 	.dword	_ZN34_INTERNAL_e39f1189_4_k_cu_b808f6034cuda3std6ranges3__45__cpo8distanceE
	.align		8
        /*00d8*/ 	.dword	_ZN34_INTERNAL_e39f1189_4_k_cu_b808f6036thrust24THRUST_300001_SM_1000_NS6system6detail10sequential3seqE


//--------------------- .text._Z12blockAdjDiffPiS_S_ --------------------------
	.section	.text._Z12blockAdjDiffPiS_S_,"ax",@progbits
	.align	128
        .global         _Z12blockAdjDiffPiS_S_
        .type           _Z12blockAdjDiffPiS_S_,@function
        .size           _Z12blockAdjDiffPiS_S_,(.L_x_1 - _Z12blockAdjDiffPiS_S_)
        .other          _Z12blockAdjDiffPiS_S_,@"STO_CUDA_ENTRY STV_DEFAULT"
_Z12blockAdjDiffPiS_S_:
.text._Z12blockAdjDiffPiS_S_:
[----:B------:R-:W-:Y:S08]  /*0000*/  LDC R1, c[0x0][0x37c] ;  /* 0x0000df00ff017b82 */ /* 0x000ff00000000800 */
[----:B------:R-:W0:Y:S01]  /*0010*/  S2UR UR4, SR_CTAID.X ;  /* 0x00000000000479c3 */ /* 0x000e220000002500 */
[----:B------:R-:W0:Y:S01]  /*0020*/  LDCU UR5, c[0x0][0x360] ;  /* 0x00006c00ff0577ac */ /* 0x000e220008000800 */
[----:B------:R-:W1:Y:S01]  /*0030*/  S2R R11, SR_TID.Y ;  /* 0x00000000000b7919 */ /* 0x000e620000002200 */
[----:B------:R-:W2:Y:S01]  /*0040*/  LDCU.64 UR6, c[0x0][0x358] ;  /* 0x00006b00ff0677ac */ /* 0x000ea20008000a00 */
[----:B------:R-:W1:Y:S04]  /*0050*/  S2R R2, SR_TID.X ;  /* 0x0000000000027919 */ /* 0x000e680000002100 */
[----:B------:R-:W3:Y:S08]  /*0060*/  LDC R0, c[0x0][0x364] ;  /* 0x0000d900ff007b82 */ /* 0x000ef00000000800 */
[----:B------:R-:W4:Y:S01]  /*0070*/  LDC.64 R4, c[0x0][0x380] ;  /* 0x0000e000ff047b82 */ /* 0x000f220000000a00 */
[----:B0-----:R-:W-:-:S06]  /*0080*/  UIMAD UR4, UR4, UR5, URZ ;  /* 0x00000005040472a4 */ /* 0x001fcc000f8e02ff */
[----:B---3--:R-:W-:-:S05]  /*0090*/  IMAD R0, R0, UR4, RZ ;  /* 0x0000000400007c24 */ /* 0x008fca000f8e02ff */
[----:B------:R-:W-:Y:S02]  /*00a0*/  SHF.L.U32 R9, R0, 0x1, RZ ;  /* 0x0000000100097819 */ /* 0x000fe400000006ff */
[----:B-1----:R-:W-:-:S03]  /*00b0*/  LEA R11, R11, R2, 0x3 ;  /* 0x000000020b0b7211 */ /* 0x002fc600078e18ff */
[----:B----4-:R-:W-:-:S03]  /*00c0*/  IMAD.WIDE R4, R9, 0x4, R4 ;  /* 0x0000000409047825 */ /* 0x010fc600078e0204 */
[----:B------:R-:W-:-:S13]  /*00d0*/  LOP3.LUT P0, RZ, R4, 0x7, RZ, 0xc0, !PT ;  /* 0x0000000704ff7812 */ /* 0x000fda000780c0ff */
[----:B------:R-:W-:-:S05]  /*00e0*/  @!P0 IMAD.WIDE.U32 R6, R11, 0x8, R4 ;  /* 0x000000080b068825 */ /* 0x000fca00078e0004 */
[----:B--2---:R0:W2:Y:S01]  /*00f0*/  @!P0 LDG.E.64 R2, desc[UR6][R6.64] ;  /* 0x0000000606028981 */ /* 0x0040a2000c1e1b00 */
[----:B------:R-:W-:-:S05]  /*0100*/  @P0 SHF.L.U32 R13, R11, 0x1, RZ ;  /* 0x000000010b0d0819 */ /* 0x000fca00000006ff */
[----:B------:R-:W-:Y:S01]  /*0110*/  @P0 IMAD.WIDE.U32 R4, R13, 0x4, R4 ;  /* 0x000000040d040825 */ /* 0x000fe200078e0004 */
[----:B------:R-:W1:Y:S01]  /*0120*/  S2UR UR5, SR_CgaCtaId ;  /* 0x00000000000579c3 */ /* 0x000e620000008800 */
[----:B------:R-:W-:-:S07]  /*0130*/  UMOV UR4, 0x400 ;  /* 0x0000040000047882 */ /* 0x000fce0000000000 */
[----:B0-----:R-:W0:Y:S01]  /*0140*/  LDC.64 R6, c[0x0][0x388] ;  /* 0x0000e200ff067b82 */ /* 0x001e220000000a00 */
[----:B------:R-:W2:Y:S04]  /*0150*/  @P0 LDG.E R3, desc[UR6][R4.64+0x4] ;  /* 0x0000040604030981 */ /* 0x000ea8000c1e1900 */
[----:B------:R3:W4:Y:S01]  /*0160*/  @P0 LDG.E R2, desc[UR6][R4.64] ;  /* 0x0000000604020981 */ /* 0x000722000c1e1900 */
[----:B-1----:R-:W-:Y:S01]  /*0170*/  ULEA UR4, UR5, UR4, 0x18 ;  /* 0x0000000405047291 */ /* 0x002fe2000f8ec0ff */
[----:B------:R-:W-:Y:S01]  /*0180*/  ISETP.NE.AND P0, PT, R11, RZ, PT ;  /* 0x000000ff0b00720c */ /* 0x000fe20003f05270 */
[----:B0-----:R-:W-:Y:S01]  /*0190*/  IMAD.WIDE R6, R9, 0x4, R6 ;  /* 0x0000000409067825 */ /* 0x001fe200078e0206 */
[----:B------:R-:W-:-:S03]  /*01a0*/  ISETP.NE.AND P1, PT, R11, 0x3f, PT ;  /* 0x0000003f0b00780c */ /* 0x000fc60003f25270 */
[C---:B------:R-:W-:Y:S01]  /*01b0*/  LEA R0, R11.reuse, UR4, 0x2 ;  /* 0x000000040b007c11 */ /* 0x040fe2000f8e10ff */
[----:B------:R-:W-:Y:S01]  /*01c0*/  IMAD.WIDE.U32 R6, R11, 0x8, R6 ;  /* 0x000000080b067825 */ /* 0x000fe200078e0006 */
[----:B---3--:R-:W0:Y:S03]  /*01d0*/  LDC.64 R4, c[0x0][0x390] ;  /* 0x0000e400ff047b82 */ /* 0x008e260000000a00 */
[----:B0-----:R-:W-:-:S04]  /*01e0*/  IMAD.WIDE R4, R9, 0x4, R4 ;  /* 0x0000000409047825 */ /* 0x001fc800078e0204 */
[----:B------:R-:W-:Y:S01]  /*01f0*/  IMAD.WIDE.U32 R4, R11, 0x8, R4 ;  /* 0x000000080b047825 */ /* 0x000fe200078e0004 */
[----:B--2---:R-:W-:Y:S03]  /*0200*/  STS [R0+0x100], R3 ;  /* 0x0001000300007388 */ /* 0x004fe60000000800 */
[----:B------:R-:W-:Y:S01]  /*0210*/  IMAD.MOV.U32 R15, RZ, RZ, R3 ;  /* 0x000000ffff0f7224 */ /* 0x000fe200078e0003 */
[----:B------:R-:W-:Y:S01]  /*0220*/  BAR.SYNC.DEFER_BLOCKING 0x0 ;  /* 0x0000000000007b1d */ /* 0x000fe20000010000 */
[----:B----4-:R-:W-:Y:S01]  /*0230*/  IMAD.MOV.U32 R12, RZ, RZ, R2 ;  /* 0x000000ffff0c7224 */ /* 0x010fe200078e0002 */
[----:B------:R-:W-:-:S04]  /*0240*/  IADD3 R14, PT, PT, -R3, R2, RZ ;  /* 0x00000002030e7210 */ /* 0x000fc80007ffe1ff */
[----:B------:R-:W0:Y:S02]  /*0250*/  @P0 LDS R13, [R0+0xfc] ;  /* 0x0000fc00000d0984 */ /* 0x000e240000000800 */
[-C--:B0-----:R-:W-:Y:S02]  /*0260*/  @P0 IADD3 R12, PT, PT, -R13, R2.reuse, RZ ;  /* 0x000000020d0c0210 */ /* 0x081fe40007ffe1ff */
[----:B------:R-:W-:-:S05]  /*0270*/  IADD3 R13, PT, PT, R3, -R2, RZ ;  /* 0x80000002030d7210 */ /* 0x000fca0007ffe0ff */
[----:B------:R-:W-:Y:S01]  /*0280*/  STG.E.64 desc[UR6][R6.64], R12 ;  /* 0x0000000c06007986 */ /* 0x000fe2000c101b06 */
[----:B------:R-:W-:Y:S06]  /*0290*/  BAR.SYNC.DEFER_BLOCKING 0x0 ;  /* 0x0000000000007b1d */ /* 0x000fec0000010000 */
[----:B------:R-:W-:Y:S02]  /*02a0*/  STS [R0], R2 ;  /* 0x0000000200007388 */ /* 0x000fe40000000800 */
[----:B------:R-:W-:Y:S06]  /*02b0*/  BAR.SYNC.DEFER_BLOCKING 0x0 ;  /* 0x0000000000007b1d */ /* 0x000fec0000010000 */
[----:B------:R-:W0:Y:S02]  /*02c0*/  @P1 LDS R8, [R0+0x4] ;  /* 0x0000040000081984 */ /* 0x000e240000000800 */
[----:B0-----:R-:W-:-:S05]  /*02d0*/  @P1 IADD3 R15, PT, PT, -R8, R3, RZ ;  /* 0x00000003080f1210 */ /* 0x001fca0007ffe1ff */
[----:B------:R-:W-:Y:S01]  /*02e0*/  STG.E.64 desc[UR6][R4.64], R14 ;  /* 0x0000000e04007986 */ /* 0x000fe2000c101b06 */
[----:B------:R-:W-:Y:S05]  /*02f0*/  EXIT ;  /* 0x000000000000794d */ /* 0x000fea0003800000 */
.L_x_0:
[----:B------:R-:W-:-:S00]  /*0300*/  BRA `(.L_x_0) ;  /* 0xfffffffc00fc7947 */ /* 0x000fc0000383ffff */
[----:B------:R-:W-:-:S00]  /*0310*/  NOP ;  /* 0x0000000000007918 */ /* 0x000fc00000000000 */
        /* <DEDUP_REMOVED lines=14> */
.L_x_1:


//--------------------- .nv.shared._Z12blockAdjDiffPiS_S_ --------------------------
	.section	.nv.shared._Z12blockAdjDiffPiS_S_,"aw",@nobits
	.sectionflags	@""
	.align	4
.nv.shared._Z12blockAdjDiffPiS_S_:
	.zero		1536


//--------------------- .nv.shared.reserved.0     --------------------------
	.section	.nv.shared.reserved.0,"aw",@nobits
	.weak		__nv_reservedSMEM_offset_0_alias
	.size		__nv_reservedSMEM_offset_0_alias, 0, 64
	.other		__nv_reservedSMEM_offset_0_alias,@"STO_CUDA_RESERVED_SHARED STV_DEFAULT"
__nv_reservedSMEM_offset_0_alias:
	.zero		0
	.zero		64


//--------------------- .nv.global                --------------------------
	.section	.nv.global,"aw",@nobits
.nv.global:
	.type		_ZN34_INTERNAL_e39f1189_4_k_cu_b808f6034cuda3std3__48in_placeE,@object
	.size		_ZN34_INTERNAL_e39f1189_4_k_cu_b808f6034cuda3std3__48in_placeE,(_ZN34_INTERNAL_e39f1189_4_k_cu_b808f6034cuda3std6ranges3__45__cpo8distanceE - _ZN34_INTERNAL_e39f1189_4_k_cu_b808f6034cuda3std3__48in_placeE)
_ZN34_INTERNAL_e39f1189_4_k_cu_b808f6034cuda3std3__48in_placeE:
	.zero		1
	.type		_ZN34_INTERNAL_e39f1189_4_k_cu_b808f6034cuda3std6ranges3__45__cpo8distanceE,@object
	.size		_ZN34_INTERNAL_e39f1189_4_k_cu_b808f6034cuda3std6ranges3__45__cpo8distanceE,(_ZN34_INTERNAL_e39f1189_4_k_cu_b808f6034cuda3std3__45__cpo6cbeginE - _ZN34_INTERNAL_e39f1189_4_k_cu_b808f6034cuda3std6ranges3__45__cpo8distanceE)
_ZN34_INTERNAL_e39f1189_4_k_cu_b808f6034cuda3std6ranges3__45__cpo8distanceE:
	.zero		1
	.type		_ZN34_INTERNAL_e39f1189_4_k_cu_b808f6034cuda3std3__45__cpo6cbeginE,@object
	.size		_ZN34_INTERNAL_e39f1189_4_k_cu_b808f6034cuda3std3__45__cpo6cbeginE,(_ZN34_INTERNAL_e39f1189_4_k_cu_b808f6034cuda3std6ranges3__45__cpo7advanceE - _ZN34_INTERNAL_e39f1189_4_k_cu_b808f6034cuda3std3__45__cpo6cbeginE)
_ZN34_INTERNAL_e39f1189_4_k_cu_b808f6034cuda3std3__45__cpo6cbeginE:
	.zero		1
	.type		_ZN34_INTERNAL_e39f1189_4_k_cu_b808f6034cuda3std6ranges3__45__cpo7advanceE,@object
	.size		_ZN34_INTERNAL_e39f1189_4_k_cu_b808f6034cuda3std6ranges3__45__cpo7advanceE,(_ZN34_INTERNAL_e39f1189_4_k_cu_b808f6034cuda3std3__45__cpo7crbeginE - _ZN34_INTERNAL_e39f1189_4_k_cu_b808f6034cuda3std6ranges3__45__cpo7advanceE)
_ZN34_INTERNAL_e39f1189_4_k_cu_b808f6034cuda3std6ranges3__45__cpo7advanceE:
	.zero		1
	.type		_ZN34_INTERNAL_e39f1189_4_k_cu_b808f6034cuda3std3__45__cpo7crbeginE,@object
	.size		_ZN34_INTERNAL_e39f1189_4_k_cu_b808f6034cuda3std3__45__cpo7crbeginE,(_ZN34_INTERNAL_e39f1189_4_k_cu_b808f6034cuda3std6ranges3__45__cpo4dataE - _ZN34_INTERNAL_e39f1189_4_k_cu_b808f6034cuda3std3__45__cpo7crbeginE)
_ZN34_INTERNAL_e39f1189_4_k_cu_b808f6034cuda3std3__45__cpo7crbeginE:
	.zero		1
	.type		_ZN34_INTERNAL_e39f1189_4_k_cu_b808f6034cuda3std6ranges3__45__cpo4dataE,@object
	.size		_ZN34_INTERNAL_e39f1189_4_k_cu_b808f6034cuda3std6ranges3__45__cpo4dataE,(_ZN34_INTERNAL_e39f1189_4_k_cu_b808f6034cuda3std6ranges3__45__cpo5beginE - _ZN34_INTERNAL_e39f1189_4_k_cu_b808f6034cuda3std6ranges3__45__cpo4dataE)
_ZN34_INTERNAL_e39f1189_4_k_cu_b808f6034cuda3std6ranges3__45__cpo4dataE:
	.zero		1
	.type		_ZN34_INTERNAL_e39f1189_4_k_cu_b808f6034cuda3std6ranges3__45__cpo5beginE,@object
	.size		_ZN34_INTERNAL_e39f1189_4_k_cu_b808f6034cuda3std6ranges3__45__cpo5beginE,(_ZN34_INTERNAL_e39f1189_4_k_cu_b808f6034cuda3std3__436_GLOBAL__N__e39f1189_4_k_cu_b808f6036ignoreE - _ZN34_INTERNAL_e39f1189_4_k_cu_b808f6034cuda3std6ranges3__45__cpo5beginE)
_ZN34_INTERNAL_e39f1189_4_k_cu_b808f6034cuda3std6ranges3__45__cpo5beginE:
	.zero		1
	.type		_ZN34_INTERNAL_e39f1189_4_k_cu_b808f6034cuda3std3__436_GLOBAL__N__e39f1189_4_k_cu_b808f6036ignoreE,@object
	.size		_ZN34_INTERNAL_e39f1189_4_k_cu_b808f6034cuda3std3__436_GLOBAL__N__e39f1189_4_k_cu_b808f6036ignoreE,(_ZN34_INTERNAL_e39f1189_4_k_cu_b808f6034cuda3std6ranges3__45__cpo4sizeE - _ZN34_INTERNAL_e39f1189_4_k_cu_b808f6034cuda3std3__436_GLOBAL__N__e39f1189_4_k_cu_b808f6036ignoreE)
_ZN34_INTERNAL_e39f1189_4_k_cu_b808f6034cuda3std3__436_GLOBAL__N__e39f1189_4_k_cu_b808f6036ignoreE:
	.zero		1
	.type		_ZN34_INTERNAL_e39f1189_4_k_cu_b808f6034cuda3std6ranges3__45__cpo4sizeE,@object
	.size		_ZN34_INTERNAL_e39f1189_4_k_cu_b808f6034cuda3std6ranges3__45__cpo4sizeE,(_ZN34_INTERNAL_e39f1189_4_k_cu_b808f6034cuda3std3__45__cpo5beginE - _ZN34_INTERNAL_e39f1189_4_k_cu_b808f6034cuda3std6ranges3__45__cpo4sizeE)
_ZN34_INTERNAL_e39f1189_4_k_cu_b808f6034cuda3std6ranges3__45__cpo4sizeE:
	.zero		1
	.type		_ZN34_INTERNAL_e39f1189_4_k_cu_b808f6034cuda3std3__45__cpo5beginE,@object
	.size		_ZN34_INTERNAL_e39f1189_4_k_cu_b808f6034cuda3std3__45__cpo5beginE,(_ZN34_INTERNAL_e39f1189_4_k_cu_b808f6034cuda3std6ranges3__45__cpo6cbeginE - _ZN34_INTERNAL_e39f1189_4_k_cu_b808f6034cuda3std3__45__cpo5beginE)
_ZN34_INTERNAL_e39f1189_4_k_cu_b808f6034cuda3std3__45__cpo5beginE:
	.zero		1
	.type		_ZN34_INTERNAL_e39f1189_4_k_cu_b808f6034cuda3std6ranges3__45__cpo6cbeginE,@object
	.size		_ZN34_INTERNAL_e39f1189_4_k_cu_b808f6034cuda3std6ranges3__45__cpo6cbeginE,(_ZN34_INTERNAL_e39f1189_4_k_cu_b808f6034cuda3std3__45__cpo6rbeginE - _ZN34_INTERNAL_e39f1189_4_k_cu_b808f6034cuda3std6ranges3__45__cpo6cbeginE)
_ZN34_INTERNAL_e39f1189_4_k_cu_b808f6034cuda3std6ranges3__45__cpo6cbeginE:
	.zero		1
	.type		_ZN34_INTERNAL_e39f1189_4_k_cu_b808f6034cuda3std3__45__cpo6rbeginE,@object
	.size		_ZN34_INTERNAL_e39f1189_4_k_cu_b808f6034cuda3std3__45__cpo6rbeginE,(_ZN34_INTERNAL_e39f1189_4_k_cu_b808f6034cuda3std6ranges3__45__cpo4nextE - _ZN34_INTERNAL_e39f1189_4_k_cu_b808f6034cuda3std3__45__cpo6rbeginE)
_ZN34_INTERNAL_e39f1189_4_k_cu_b808f6034cuda3std3__45__cpo6rbeginE:
	.zero		1
	.type		_ZN34_INTERNAL_e39f1189_4_k_cu_b808f6034cuda3std6ranges3__45__cpo4nextE,@object
	.size		_ZN34_INTERNAL_e39f1189_4_k_cu_b808f6034cuda3std6ranges3__45__cpo4nextE,(_ZN34_INTERNAL_e39f1189_4_k_cu_b808f6034cuda3std6ranges3__45__cpo4swapE - _ZN34_INTERNAL_e39f1189_4_k_cu_b808f6034cuda3std6ranges3__45__cpo4nextE)
_ZN34_INTERNAL_e39f1189_4_k_cu_b808f6034cuda3std6ranges3__45__cpo4nextE:
	.zero		1
	.type		_ZN34_INTERNAL_e39f1189_4_k_cu_b808f6034cuda3std6ranges3__45__cpo4swapE,@object
	.size		_ZN34_INTERNAL_e39f1189_4_k_cu_b808f6034cuda3std6ranges3__45__cpo4swapE,(_ZN34_INTERNAL_e39f1189_4_k_cu_b808f6034cuda3std3__420unreachable_sentinelE - _ZN34_INTERNAL_e39f1189_4_k_cu_b808f6034cuda3std6ranges3__45__cpo4swapE)
_ZN34_INTERNAL_e39f1189_4_k_cu_b808f6034cuda3std6ranges3__45__cpo4swapE:
	.zero		1
	.type		_ZN34_INTERNAL_e39f1189_4_k_cu_b808f6034cuda3std3__420unreachable_sentinelE,@object
	.size		_ZN34_INTERNAL_e39f1189_4_k_cu_b808f6034cuda3std3__420unreachable_sentinelE,(_ZN34_INTERNAL_e39f1189_4_k_cu_b808f6036thrust24THRUST_300001_SM_1000_NS6system6detail10sequential3seqE - _ZN34_INTERNAL_e39f1189_4_k_cu_b808f6034cuda3std3__420unreachable_sentinelE)
_ZN34_INTERNAL_e39f1189_4_k_cu_b808f6034cuda3std3__420unreachable_sentinelE:
	.zero		1
	.type		_ZN34_INTERNAL_e39f1189_4_k_cu_b808f6036thrust24THRUST_300001_SM_1000_NS6system6detail10sequential3seqE,@object
	.size		_ZN34_INTERNAL_e39f1189_4_k_cu_b808f6036thrust24THRUST_300001_SM_1000_NS6system6detail10sequential3seqE,(_ZN34_INTERNAL_e39f1189_4_k_cu_b808f6034cuda3std3__45__cpo4cendE - _ZN34_INTERNAL_e39f1189_4_k_cu_b808f6036thrust24THRUST_300001_SM_1000_NS6system6detail10sequential3seqE)
_ZN34_INTERNAL_e39f1189_4_k_cu_b808f6036thrust24THRUST_300001_SM_1000_NS6system6detail10sequential3seqE:
	.zero		1
	.type		_ZN34_INTERNAL_e39f1189_4_k_cu_b808f6034cuda3std3__45__cpo4cendE,@object
	.size		_ZN34_INTERNAL_e39f1189_4_k_cu_b808f6034cuda3std3__45__cpo4cendE,(_ZN34_INTERNAL_e39f1189_4_k_cu_b808f6034cuda3std6ranges3__45__cpo9iter_swapE - _ZN34_INTERNAL_e39f1189_4_k_cu_b808f6034cuda3std3__45__cpo4cendE)
_ZN34_INTERNAL_e39f1189_4_k_cu_b808f6034cuda3std3__45__cpo4cendE:
	.zero		1
	.type		_ZN34_INTERNAL_e39f1189_4_k_cu_b808f6034cuda3std6ranges3__45__cpo9iter_swapE,@object
	.size		_ZN34_INTERNAL_e39f1189_4_k_cu_b808f6034cuda3std6ranges3__45__cpo9iter_swapE,(_ZN34_INTERNAL_e39f1189_4_k_cu_b808f6034cuda3std3__45__cpo5crendE - _ZN34_INTERNAL_e39f1189_4_k_cu_b808f6034cuda3std6ranges3__45__cpo9iter_swapE)
_ZN34_INTERNAL_e39f1189_4_k_cu_b808f6034cuda3std6ranges3__45__cpo9iter_swapE:
	.zero		1
	.type		_ZN34_INTERNAL_e39f1189_4_k_cu_b808f6034cuda3std3__45__cpo5crendE,@object
	.size		_ZN34_INTERNAL_e39f1189_4_k_cu_b808f6034cuda3std3__45__cpo5crendE,(_ZN34_INTERNAL_e39f1189_4_k_cu_b808f6034cuda3std6ranges3__45__cpo5cdataE - _ZN34_INTERNAL_e39f1189_4_k_cu_b808f6034cuda3std3__45__cpo5crendE)
_ZN34_INTERNAL_e39f1189_4_k_cu_b808f6034cuda3std3__45__cpo5crendE:
	.zero		1
	.type		_ZN34_INTERNAL_e39f1189_4_k_cu_b808f6034cuda3std6ranges3__45__cpo5cdataE,@object
	.size		_ZN34_INTERNAL_e39f1189_4_k_cu_b808f6034cuda3std6ranges3__45__cpo5cdataE,(_ZN34_INTERNAL_e39f1189_4_k_cu_b808f6034cuda3std6ranges3__45__cpo3endE - _ZN34_INTERNAL_e39f1189_4_k_cu_b808f6034cuda3std6ranges3__45__cpo5cdataE)
_ZN34_INTERNAL_e39f1189_4_k_cu_b808f6034cuda3std6ranges3__45__cpo5cdataE:
	.zero		1
	.type		_ZN34_INTERNAL_e39f1189_4_k_cu_b808f6034cuda3std6ranges3__45__cpo3endE,@object
	.size		_ZN34_INTERNAL_e39f1189_4_k_cu_b808f6034cuda3std6ranges3__45__cpo3endE,(_ZN34_INTERNAL_e39f1189_4_k_cu_b808f6034cuda3std3__419piecewise_constructE - _ZN34_INTERNAL_e39f1189_4_k_cu_b808f6034cuda3std6ranges3__45__cpo3endE)
_ZN34_INTERNAL_e39f1189_4_k_cu_b808f6034cuda3std6ranges3__45__cpo3endE:
	.zero		1
	.type		_ZN34_INTERNAL_e39f1189_4_k_cu_b808f6034cuda3std3__419piecewise_constructE,@object
	.size		_ZN34_INTERNAL_e39f1189_4_k_cu_b808f6034cuda3std3__419piecewise_constructE,(_ZN34_INTERNAL_e39f1189_4_k_cu_b808f6034cuda3std6ranges3__45__cpo5ssizeE - _ZN34_INTERNAL_e39f1189_4_k_cu_b808f6034cuda3std3__419piecewise_constructE)
_ZN34_INTERNAL_e39f1189_4_k_cu_b808f6034cuda3std3__419piecewise_constructE:
	.zero		1
	.type		_ZN34_INTERNAL_e39f1189_4_k_cu_b808f6034cuda3std6ranges3__45__cpo5ssizeE,@object
	.size		_ZN34_INTERNAL_e39f1189_4_k_cu_b808f6034cuda3std6ranges3__45__cpo5ssizeE,(_ZN34_INTERNAL_e39f1189_4_k_cu_b808f6034cuda3std3__45__cpo3endE - _ZN34_INTERNAL_e39f1189_4_k_cu_b808f6034cuda3std6ranges3__45__cpo5ssizeE)
_ZN34_INTERNAL_e39f1189_4_k_cu_b808f6034cuda3std6ranges3__45__cpo5ssizeE:
	.zero		1
	.type		_ZN34_INTERNAL_e39f1189_4_k_cu_b808f6034cuda3std3__45__cpo3endE,@object
	.size		_ZN34_INTERNAL_e39f1189_4_k_cu_b808f6034cuda3std3__45__cpo3endE,(_ZN34_INTERNAL_e39f1189_4_k_cu_b808f6034cuda3std6ranges3__45__cpo4cendE - _ZN34_INTERNAL_e39f1189_4_k_cu_b808f6034cuda3std3__45__cpo3endE)
_ZN34_INTERNAL_e39f1189_4_k_cu_b808f6034cuda3std3__45__cpo3endE:
	.zero		1
	.type		_ZN34_INTERNAL_e39f1189_4_k_cu_b808f6034cuda3std6ranges3__45__cpo4cendE,@object
	.size		_ZN34_INTERNAL_e39f1189_4_k_cu_b808f6034cuda3std6ranges3__45__cpo4cendE,(_ZN34_INTERNAL_e39f1189_4_k_cu_b808f6034cuda3std3__45__cpo4rendE - _ZN34_INTERNAL_e39f1189_4_k_cu_b808f6034cuda3std6ranges3__45__cpo4cendE)
_ZN34_INTERNAL_e39f1189_4_k_cu_b808f6034cuda3std6ranges3__45__cpo4cendE:
	.zero		1
	.type		_ZN34_INTERNAL_e39f1189_4_k_cu_b808f6034cuda3std3__45__cpo4rendE,@object
	.size		_ZN34_INTERNAL_e39f1189_4_k_cu_b808f6034cuda3std3__45__cpo4rendE,(_ZN34_INTERNAL_e39f1189_4_k_cu_b808f6034cuda3std6ranges3__45__cpo4prevE - _ZN34_INTERNAL_e39f1189_4_k_cu_b808f6034cuda3std3__45__cpo4rendE)
_ZN34_INTERNAL_e39f1189_4_k_cu_b808f6034cuda3std3__45__cpo4rendE:
	.zero		1
	.type		_ZN34_INTERNAL_e39f1189_4_k_cu_b808f6034cuda3std6ranges3__45__cpo4prevE,@object
	.size		_ZN34_INTERNAL_e39f1189_4_k_cu_b808f6034cuda3std6ranges3__45__cpo4prevE,(_ZN34_INTERNAL_e39f1189_4_k_cu_b808f6034cuda3std6ranges3__45__cpo9iter_moveE - _ZN34_INTERNAL_e39f1189_4_k_cu_b808f6034cuda3std6ranges3__45__cpo4prevE)
_ZN34_INTERNAL_e39f1189_4_k_cu_b808f6034cuda3std6ranges3__45__cpo4prevE:
	.zero		1
	.type		_ZN34_INTERNAL_e39f1189_4_k_cu_b808f6034cuda3std6ranges3__45__cpo9iter_moveE,@object
	.size		_ZN34_INTERNAL_e39f1189_4_k_cu_b808f6034cuda3std6ranges3__45__cpo9iter_moveE,(.L_13 - _ZN34_INTERNAL_e39f1189_4_k_cu_b808f6034cuda3std6ranges3__45__cpo9iter_moveE)
_ZN34_INTERNAL_e39f1189_4_k_cu_b808f6034cuda3std6ranges3__45__cpo9iter_moveE:
	.zero		1
.L_13:


//--------------------- .nv.constant0._Z12blockAdjDiffPiS_S_ --------------------------
	.section	.nv.constant0._Z12blockAdjDiffPiS_S_,"a",@progbits
	.sectionflags	@""
	.align	4
.nv.constant0._Z12blockAdjDiffPiS_S_:
	.zero		920


//--------------------- SYMBOLS --------------------------

	.type		.nv.reservedSmem.offset0,@object
	.size		.nv.reservedSmem.offset0,0x4
	.type		.nv.reservedSmem.cap,@object
	.size		.nv.reservedSmem.cap,0x4
